	.headerflags	@"EF_CUDA_TEXMODE_UNIFIED EF_CUDA_64BIT_ADDRESS EF_CUDA_ACCELERATORS EF_CUDA_SM90 EF_CUDA_VIRTUAL_SM(EF_CUDA_SM90)"
	.elftype	@"ET_EXEC"


//--------------------- .nv.info                  --------------------------
	.section	.nv.info,"",@"SHT_CUDA_INFO"
	.align	4


	//----- nvinfo : EIATTR_REGCOUNT
	.align		4
        /*0000*/ 	.byte	0x04, 0x2f
        /*0002*/ 	.short	(.L_1 - .L_0)
	.align		4
.L_0:
        /*0004*/ 	.word	index@(triton_poi_fused__to_copy_add_arange_clamp_mul_sub_13)
        /*0008*/ 	.word	0x0000000c


	//----- nvinfo : EIATTR_MIN_STACK_SIZE
	.align		4
.L_1:
        /*000c*/ 	.byte	0x04, 0x12
        /*000e*/ 	.short	(.L_3 - .L_2)
	.align		4
.L_2:
        /*0010*/ 	.word	index@(triton_poi_fused__to_copy_add_arange_clamp_mul_sub_13)
        /*0014*/ 	.word	0x00000000


	//----- nvinfo : EIATTR_FRAME_SIZE
	.align		4
.L_3:
        /*0018*/ 	.byte	0x04, 0x11
        /*001a*/ 	.short	(.L_5 - .L_4)
	.align		4
.L_4:
        /*001c*/ 	.word	index@(triton_poi_fused__to_copy_add_arange_clamp_mul_sub_13)
        /*0020*/ 	.word	0x00000000


	//----- nvinfo : EIATTR_MIN_STACK_SIZE
	.align		4
.L_5:
        /*0024*/ 	.byte	0x04, 0x12
        /*0026*/ 	.short	(.L_7 - .L_6)
	.align		4
.L_6:
        /*0028*/ 	.word	index@(triton_poi_fused__to_copy_add_arange_clamp_mul_sub_13)
        /*002c*/ 	.word	0x00000000
.L_7:


//--------------------- .nv.info.triton_poi_fused__to_copy_add_arange_clamp_mul_sub_13 --------------------------
	.section	.nv.info.triton_poi_fused__to_copy_add_arange_clamp_mul_sub_13,"",@"SHT_CUDA_INFO"
	.sectionflags	@""
	.align	4


	//----- nvinfo : EIATTR_CUDA_API_VERSION
	.align		4
        /*0000*/ 	.byte	0x04, 0x37
        /*0002*/ 	.short	(.L_9 - .L_8)
.L_8:
        /*0004*/ 	.word	0x0000007c


	//----- nvinfo : EIATTR_KPARAM_INFO
	.align		4
.L_9:
        /*0008*/ 	.byte	0x04, 0x17
        /*000a*/ 	.short	(.L_11 - .L_10)
.L_10:
        /*000c*/ 	.word	0x00000000
        /*0010*/ 	.short	0x0001
        /*0012*/ 	.short	0x0008
        /*0014*/ 	.byte	0x00, 0xf0, 0x11, 0x00


	//----- nvinfo : EIATTR_KPARAM_INFO
	.align		4
.L_11:
        /*0018*/ 	.byte	0x04, 0x17
        /*001a*/ 	.short	(.L_13 - .L_12)
.L_12:
        /*001c*/ 	.word	0x00000000
        /*0020*/ 	.short	0x0000
        /*0022*/ 	.short	0x0000
        /*0024*/ 	.byte	0x00, 0xf4, 0x21, 0x00


	//----- nvinfo : EIATTR_SPARSE_MMA_MASK
	.align		4
.L_13:
        /*0028*/ 	.byte	0x03, 0x50
        /*002a*/ 	.short	0x0000


	//----- nvinfo : EIATTR_MAXREG_COUNT
	.align		4
        /*002c*/ 	.byte	0x03, 0x1b
        /*002e*/ 	.short	0x00ff


	//----- nvinfo : EIATTR_EXIT_INSTR_OFFSETS
	.align		4
        /*0030*/ 	.byte	0x04, 0x1c
        /*0032*/ 	.short	(.L_15 - .L_14)


	//   ....[0]....
.L_14:
        /*0034*/ 	.word	0x00000190


	//   ....[1]....
        /*0038*/ 	.word	0x000001c0


	//----- nvinfo : EIATTR_REQNTID
	.align		4
.L_15:
        /*003c*/ 	.byte	0x04, 0x10
        /*003e*/ 	.short	(.L_17 - .L_16)
.L_16:
        /*0040*/ 	.word	0x00000080
        /*0044*/ 	.word	0x00000001
        /*0048*/ 	.word	0x00000001


	//----- nvinfo : EIATTR_CBANK_PARAM_SIZE
	.align		4
.L_17:
        /*004c*/ 	.byte	0x03, 0x19
        /*004e*/ 	.short	0x000c


	//----- nvinfo : EIATTR_PARAM_CBANK
	.align		4
        /*0050*/ 	.byte	0x04, 0x0a
        /*0052*/ 	.short	(.L_19 - .L_18)
	.align		4
.L_18:
        /*0054*/ 	.word	index@(.nv.constant0.triton_poi_fused__to_copy_add_arange_clamp_mul_sub_13)
        /*0058*/ 	.short	0x0210
        /*005a*/ 	.short	0x000c


	//----- nvinfo : EIATTR_SW_WAR
	.align		4
.L_19:
        /*005c*/ 	.byte	0x04, 0x36
        /*005e*/ 	.short	(.L_21 - .L_20)
.L_20:
        /*0060*/ 	.word	0x00000008
.L_21:


//--------------------- .nv.callgraph             --------------------------
	.section	.nv.callgraph,"",@"SHT_CUDA_CALLGRAPH"
	.align	4
	.sectionentsize	8
	.align		4
        /*0000*/ 	.word	0x00000000
	.align		4
        /*0004*/ 	.word	0xffffffff
	.align		4
        /*0008*/ 	.word	0x00000000
	.align		4
        /*000c*/ 	.word	0xfffffffe
	.align		4
        /*0010*/ 	.word	0x00000000
	.align		4
        /*0014*/ 	.word	0xfffffffd
	.align		4
        /*0018*/ 	.word	0x00000000
	.align		4
        /*001c*/ 	.word	0xfffffffc


//--------------------- .text.triton_poi_fused__to_copy_add_arange_clamp_mul_sub_13 --------------------------
	.section	.text.triton_poi_fused__to_copy_add_arange_clamp_mul_sub_13,"ax",@progbits
	.align	128
        .global         triton_poi_fused__to_copy_add_arange_clamp_mul_sub_13
        .type           triton_poi_fused__to_copy_add_arange_clamp_mul_sub_13,@function
        .size           triton_poi_fused__to_copy_add_arange_clamp_mul_sub_13,(.L_x_1 - triton_poi_fused__to_copy_add_arange_clamp_mul_sub_13)
        .other          triton_poi_fused__to_copy_add_arange_clamp_mul_sub_13,@"STO_CUDA_ENTRY STV_DEFAULT"
triton_poi_fused__to_copy_add_arange_clamp_mul_sub_13:
.text.triton_poi_fused__to_copy_add_arange_clamp_mul_sub_13:
[----:B------:R-:W0:Y:S02]  /*0000*/  LDC R1, c[0x0][0x28] ;  /* 0x00000a00ff017b82 */ /* 0x000e240000000800 */
[----:B------:R-:W1:Y:S01]  /*0010*/  S2R R0, SR_TID.X ;  /* 0x0000000000007919 */ /* 0x000e620000002100 */
[----:B------:R-:W-:Y:S01]  /*0020*/  HFMA2.MMA R3, -RZ, RZ, 1.75, 0 ;  /* 0x3f000000ff037435 */ /* 0x000fe200000001ff */
[----:B------:R-:W2:Y:S01]  /*0030*/  S2R R5, SR_CTAID.X ;  /* 0x0000000000057919 */ /* 0x000ea20000002500 */
[----:B-1----:R-:W-:-:S05]  /*0040*/  IMAD.SHL.U32 R0, R0, 0x2, RZ ;  /* 0x0000000200007824 */ /* 0x002fca00078e00ff */
[----:B------:R-:W-:-:S05]  /*0050*/  LOP3.LUT R0, R0, 0xfe, RZ, 0xc0, !PT ;  /* 0x000000fe00007812 */ /* 0x000fca00078ec0ff */
[----:B--2---:R-:W-:-:S05]  /*0060*/  IMAD R5, R5, 0x100, R0 ;  /* 0x0000010005057824 */ /* 0x004fca00078e0200 */
[----:B------:R-:W-:Y:S02]  /*0070*/  IADD3 R0, R5, 0x1, RZ ;  /* 0x0000000105007810 */ /* 0x000fe40007ffe0ff */
[----:B------:R-:W-:Y:S02]  /*0080*/  I2FP.F32.S32 R2, R5 ;  /* 0x0000000500027245 */ /* 0x000fe40000201400 */
[----:B------:R-:W-:Y:S02]  /*0090*/  I2FP.F32.S32 R0, R0 ;  /* 0x0000000000007245 */ /* 0x000fe40000201400 */
[----:B------:R-:W-:Y:S01]  /*00a0*/  ISETP.GE.AND P0, PT, R5, 0x100, PT ;  /* 0x000001000500780c */ /* 0x000fe20003f06270 */
[----:B------:R-:W-:Y:S02]  /*00b0*/  FADD R2, R2, 0.5 ;  /* 0x3f00000002027421 */ /* 0x000fe40000000000 */
[----:B------:R-:W-:Y:S02]  /*00c0*/  FADD R0, R0, 0.5 ;  /* 0x3f00000000007421 */ /* 0x000fe40000000000 */
[----:B------:R-:W-:-:S02]  /*00d0*/  FFMA R2, R2, R3, -0.5 ;  /* 0xbf00000002027423 */ /* 0x000fc40000000003 */
[----:B------:R-:W-:-:S03]  /*00e0*/  FFMA R0, R0, R3, -0.5 ;  /* 0xbf00000000007423 */ /* 0x000fc60000000003 */
[----:B------:R-:W-:Y:S02]  /*00f0*/  FMNMX R4, RZ, R2, !PT ;  /* 0x00000002ff047209 */ /* 0x000fe40007800000 */
[----:B------:R-:W1:Y:S01]  /*0100*/  LDC.64 R2, c[0x0][0x210] ;  /* 0x00008400ff027b82 */ /* 0x000e620000000a00 */
[----:B------:R-:W-:Y:S01]  /*0110*/  FMNMX R0, RZ, R0, !PT ;  /* 0x00000000ff007209 */ /* 0x000fe20007800000 */
[----:B------:R-:W2:Y:S08]  /*0120*/  F2I.TRUNC.NTZ R6, R4 ;  /* 0x0000000400067305 */ /* 0x000eb0000020f100 */
[----:B------:R-:W3:Y:S01]  /*0130*/  F2I.TRUNC.NTZ R7, R0 ;  /* 0x0000000000077305 */ /* 0x000ee2000020f100 */
[----:B--2---:R-:W-:-:S05]  /*0140*/  I2FP.F32.S32 R9, R6 ;  /* 0x0000000600097245 */ /* 0x004fca0000201400 */
[----:B------:R-:W-:Y:S01]  /*0150*/  FADD.SAT R6, R4, -R9 ;  /* 0x8000000904067221 */ /* 0x000fe20000002000 */
[----:B-1----:R-:W-:Y:S01]  /*0160*/  IMAD.WIDE R2, R5, 0x4, R2 ;  /* 0x0000000405027825 */ /* 0x002fe200078e0202 */
[----:B---3--:R-:W-:-:S05]  /*0170*/  I2FP.F32.S32 R7, R7 ;  /* 0x0000000700077245 */ /* 0x008fca0000201400 */
[----:B------:R-:W-:Y:S01]  /*0180*/  FADD.SAT R7, R0, -R7 ;  /* 0x8000000700077221 */ /* 0x000fe20000002000 */
[----:B------:R-:W-:Y:S06]  /*0190*/  @P0 EXIT ;  /* 0x000000000000094d */ /* 0x000fec0003800000 */
[----:B------:R-:W-:Y:S02]  /*01a0*/  ULDC.64 UR4, c[0x0][0x208] ;  /* 0x0000820000047ab9 */ /* 0x000fe40000000a00 */
[----:B------:R-:W-:Y:S01]  /*01b0*/  STG.E.64 desc[UR4][R2.64], R6 ;  /* 0x0000000602007986 */ /* 0x000fe2000c101b04 */
[----:B------:R-:W-:Y:S05]  /*01c0*/  EXIT ;  /* 0x000000000000794d */ /* 0x000fea0003800000 */
.L_x_0:
[----:B------:R-:W-:-:S00]  /*01d0*/  BRA `(.L_x_0) ;  /* 0xfffffffc00fc7947 */ /* 0x000fc0000383ffff */
[----:B------:R-:W-:-:S00]  /*01e0*/  NOP ;  /* 0x0000000000007918 */ /* 0x000fc00000000000 */
        /* <DEDUP_REMOVED lines=9> */
.L_x_1:


//--------------------- .nv.constant0.triton_poi_fused__to_copy_add_arange_clamp_mul_sub_13 --------------------------
	.section	.nv.constant0.triton_poi_fused__to_copy_add_arange_clamp_mul_sub_13,"a",@progbits
	.sectionflags	@""
	.align	4
.nv.constant0.triton_poi_fused__to_copy_add_arange_clamp_mul_sub_13:
	.zero		540
